//
// Generated by NVIDIA NVVM Compiler
//
// Compiler Build ID: CL-36424714
// Cuda compilation tools, release 13.0, V13.0.88
// Based on NVVM 20.0.0
//

.version 9.0
.target sm_100
.address_size 64

	// .globl	_Z9reduce_v3ILi128EEvPKiPii
// _ZZ9reduce_v3ILi128EEvPKiPiiE4smem has been demoted

.visible .entry _Z9reduce_v3ILi128EEvPKiPii(
	.param .u64 .ptr .align 1 _Z9reduce_v3ILi128EEvPKiPii_param_0,
	.param .u64 .ptr .align 1 _Z9reduce_v3ILi128EEvPKiPii_param_1,
	.param .u32 _Z9reduce_v3ILi128EEvPKiPii_param_2
)
{
	.reg .pred 	%p<5>;
	.reg .b32 	%r<18>;
	.reg .b32 	%f<6>;
	.reg .b64 	%rd<9>;
	// demoted variable
	.shared .align 4 .b8 _ZZ9reduce_v3ILi128EEvPKiPiiE4smem[512];
	ld.param.u64 	%rd2, [_Z9reduce_v3ILi128EEvPKiPii_param_0];
	ld.param.u64 	%rd1, [_Z9reduce_v3ILi128EEvPKiPii_param_1];
	cvta.to.global.u64 	%rd3, %rd2;
	mov.u32 	%r1, %tid.x;
	mov.u32 	%r2, %ctaid.x;
	shl.b32 	%r7, %r2, 8;
	add.s32 	%r8, %r7, %r1;
	mul.wide.s32 	%rd4, %r8, 4;
	add.s64 	%rd5, %rd3, %rd4;
	ld.global.u32 	%r9, [%rd5];
	ld.global.u32 	%r10, [%rd5+512];
	add.s32 	%r11, %r10, %r9;
	cvt.rn.f32.s32 	%f1, %r11;
	shl.b32 	%r12, %r1, 2;
	mov.u32 	%r13, _ZZ9reduce_v3ILi128EEvPKiPiiE4smem;
	add.s32 	%r3, %r13, %r12;
	st.shared.f32 	[%r3], %f1;
	bar.sync 	0;
	mov.u32 	%r17, %ntid.x;
	setp.lt.u32 	%p1, %r17, 2;
	@%p1 bra 	$L__BB0_4;
$L__BB0_1:
	shr.u32 	%r6, %r17, 1;
	setp.ge.u32 	%p2, %r1, %r6;
	@%p2 bra 	$L__BB0_3;
	shl.b32 	%r14, %r6, 2;
	add.s32 	%r15, %r3, %r14;
	ld.shared.f32 	%f2, [%r15];
	ld.shared.f32 	%f3, [%r3];
	add.f32 	%f4, %f2, %f3;
	st.shared.f32 	[%r3], %f4;
$L__BB0_3:
	bar.sync 	0;
	setp.gt.u32 	%p3, %r17, 3;
	mov.u32 	%r17, %r6;
	@%p3 bra 	$L__BB0_1;
$L__BB0_4:
	setp.ne.s32 	%p4, %r1, 0;
	@%p4 bra 	$L__BB0_6;
	ld.shared.f32 	%f5, [_ZZ9reduce_v3ILi128EEvPKiPiiE4smem];
	cvt.rzi.s32.f32 	%r16, %f5;
	cvta.to.global.u64 	%rd6, %rd1;
	mul.wide.u32 	%rd7, %r2, 4;
	add.s64 	%rd8, %rd6, %rd7;
	st.global.u32 	[%rd8], %r16;
$L__BB0_6:
	ret;

}


// ===== COMPILED SASS (sm_100) =====

	.target	sm_100

	.elftype	@"ET_EXEC"


//--------------------- .note.nv.tkinfo           --------------------------
	.section	.note.nv.tkinfo,"",@"SHT_NOTE"
	.sectionflags	@"SHF_NOTE_NV_TKINFO"
	.tkinfo
        /*0018*/ 	.word	0x00000002
        /*0030*/ 	.string	""
        /*0030*/ 	.string	"ptxas"
        /*0030*/ 	.string	"Cuda compilation tools, release 13.0, V13.0.88"
        /*0030*/ 	.string	"Build cuda_13.0.r13.0/compiler.36424714_0"
        /*0030*/ 	.string	"-arch sm_100 -m 64 "



//--------------------- .note.nv.cuinfo           --------------------------
	.section	.note.nv.cuinfo,"",@"SHT_NOTE"
	.sectionflags	@"SHF_NOTE_NV_CUINFO"
        /*0018*/ 	.short	0x0002
        /*001a*/ 	.short	0x0064
        /*001c*/ 	.short	0x0082
	.zero		2


//--------------------- .nv.info                  --------------------------
	.section	.nv.info,"",@"SHT_CUDA_INFO"
	.align	4


	//----- nvinfo : EIATTR_REGCOUNT
	.align		4
        /*0000*/ 	.byte	0x04, 0x2f
        /*0002*/ 	.short	(.L_1 - .L_0)
	.align		4
.L_0:
        /*0004*/ 	.word	index@(_Z9reduce_v3ILi128EEvPKiPii)
        /*0008*/ 	.word	0x0000000b


	//----- nvinfo : EIATTR_FRAME_SIZE
	.align		4
.L_1:
        /*000c*/ 	.byte	0x04, 0x11
        /*000e*/ 	.short	(.L_3 - .L_2)
	.align		4
.L_2:
        /*0010*/ 	.word	index@(_Z9reduce_v3ILi128EEvPKiPii)
        /*0014*/ 	.word	0x00000000


	//----- nvinfo : EIATTR_MIN_STACK_SIZE
	.align		4
.L_3:
        /*0018*/ 	.byte	0x04, 0x12
        /*001a*/ 	.short	(.L_5 - .L_4)
	.align		4
.L_4:
        /*001c*/ 	.word	index@(_Z9reduce_v3ILi128EEvPKiPii)
        /*0020*/ 	.word	0x00000000
.L_5:


//--------------------- .nv.compat                --------------------------
	.section	.nv.compat,"",@"SHT_CUDA_COMPAT_INFO"
	.align	4
        /*0000*/ 	.byte	0x02, 0x09, 0x00, 0x00, 0x02, 0x02, 0x01, 0x00, 0x02, 0x05, 0x05, 0x00, 0x03, 0x07, 0x01, 0x01
        /*0010*/ 	.byte	0x02, 0x03, 0x00, 0x00, 0x02, 0x06, 0x01, 0x00, 0x04, 0x0b, 0x08, 0x00, 0x09, 0x00, 0x00, 0x00
        /*0020*/ 	.byte	0x00, 0x00, 0x00, 0x00


//--------------------- .nv.info._Z9reduce_v3ILi128EEvPKiPii --------------------------
	.section	.nv.info._Z9reduce_v3ILi128EEvPKiPii,"",@"SHT_CUDA_INFO"
	.sectionflags	@""
	.align	4


	//----- nvinfo : EIATTR_CUDA_API_VERSION
	.align		4
        /*0000*/ 	.byte	0x04, 0x37
        /*0002*/ 	.short	(.L_7 - .L_6)
.L_6:
        /*0004*/ 	.word	0x00000082


	//----- nvinfo : EIATTR_KPARAM_INFO
	.align		4
.L_7:
        /*0008*/ 	.byte	0x04, 0x17
        /*000a*/ 	.short	(.L_9 - .L_8)
.L_8:
        /*000c*/ 	.word	0x00000000
        /*0010*/ 	.short	0x0002
        /*0012*/ 	.short	0x0010
        /*0014*/ 	.byte	0x00, 0xf0, 0x11, 0x00


	//----- nvinfo : EIATTR_KPARAM_INFO
	.align		4
.L_9:
        /*0018*/ 	.byte	0x04, 0x17
        /*001a*/ 	.short	(.L_11 - .L_10)
.L_10:
        /*001c*/ 	.word	0x00000000
        /*0020*/ 	.short	0x0001
        /*0022*/ 	.short	0x0008
        /*0024*/ 	.byte	0x00, 0xf5, 0x21, 0x00


	//----- nvinfo : EIATTR_KPARAM_INFO
	.align		4
.L_11:
        /*0028*/ 	.byte	0x04, 0x17
        /*002a*/ 	.short	(.L_13 - .L_12)
.L_12:
        /*002c*/ 	.word	0x00000000
        /*0030*/ 	.short	0x0000
        /*0032*/ 	.short	0x0000
        /*0034*/ 	.byte	0x00, 0xf5, 0x21, 0x00


	//----- nvinfo : EIATTR_SPARSE_MMA_MASK
	.align		4
.L_13:
        /*0038*/ 	.byte	0x03, 0x50
        /*003a*/ 	.short	0x0000


	//----- nvinfo : EIATTR_MAXREG_COUNT
	.align		4
        /*003c*/ 	.byte	0x03, 0x1b
        /*003e*/ 	.short	0x00ff


	//----- nvinfo : EIATTR_NUM_BARRIERS
	.align		4
        /*0040*/ 	.byte	0x02, 0x4c
        /*0042*/ 	.byte	0x01
	.zero		1


	//----- nvinfo : EIATTR_MERCURY_ISA_VERSION
	.align		4
        /*0044*/ 	.byte	0x03, 0x5f
        /*0046*/ 	.short	0x0101


	//----- nvinfo : EIATTR_VRC_CTA_INIT_COUNT
	.align		4
        /*0048*/ 	.byte	0x02, 0x4a
	.zero		1
	.zero		1


	//----- nvinfo : EIATTR_EXIT_INSTR_OFFSETS
	.align		4
        /*004c*/ 	.byte	0x04, 0x1c
        /*004e*/ 	.short	(.L_15 - .L_14)


	//   ....[0]....
.L_14:
        /*0050*/ 	.word	0x00000210


	//   ....[1]....
        /*0054*/ 	.word	0x000002a0


	//----- nvinfo : EIATTR_CBANK_PARAM_SIZE
	.align		4
.L_15:
        /*0058*/ 	.byte	0x03, 0x19
        /*005a*/ 	.short	0x0014


	//----- nvinfo : EIATTR_PARAM_CBANK
	.align		4
        /*005c*/ 	.byte	0x04, 0x0a
        /*005e*/ 	.short	(.L_17 - .L_16)
	.align		4
.L_16:
        /*0060*/ 	.word	index@(.nv.constant0._Z9reduce_v3ILi128EEvPKiPii)
        /*0064*/ 	.short	0x0380
        /*0066*/ 	.short	0x0014


	//----- nvinfo : EIATTR_SW_WAR
	.align		4
.L_17:
        /*0068*/ 	.byte	0x04, 0x36
        /*006a*/ 	.short	(.L_19 - .L_18)
.L_18:
        /*006c*/ 	.word	0x00000008
.L_19:


//--------------------- .nv.callgraph             --------------------------
	.section	.nv.callgraph,"",@"SHT_CUDA_CALLGRAPH"
	.align	4
	.sectionentsize	8
	.align		4
        /*0000*/ 	.word	0x00000000
	.align		4
        /*0004*/ 	.word	0xffffffff
	.align		4
        /*0008*/ 	.word	0x00000000
	.align		4
        /*000c*/ 	.word	0xfffffffe
	.align		4
        /*0010*/ 	.word	0x00000000
	.align		4
        /*0014*/ 	.word	0xfffffffd
	.align		4
        /*0018*/ 	.word	0x00000000
	.align		4
        /*001c*/ 	.word	0xfffffffc


//--------------------- .text._Z9reduce_v3ILi128EEvPKiPii --------------------------
	.section	.text._Z9reduce_v3ILi128EEvPKiPii,"ax",@progbits
	.align	128
        .global         _Z9reduce_v3ILi128EEvPKiPii
        .type           _Z9reduce_v3ILi128EEvPKiPii,@function
        .size           _Z9reduce_v3ILi128EEvPKiPii,(.L_x_3 - _Z9reduce_v3ILi128EEvPKiPii)
        .other          _Z9reduce_v3ILi128EEvPKiPii,@"STO_CUDA_ENTRY STV_DEFAULT"
_Z9reduce_v3ILi128EEvPKiPii:
.text._Z9reduce_v3ILi128EEvPKiPii:
[----:B------:R-:W-:Y:S01]  /*0000*/  LDC R1, c[0x0][0x37c] ;  /* 0x0000df00ff017b82 */ /* 0x000fe20000000800 */
[----:B------:R-:W0:Y:S07]  /*0010*/  S2R R6, SR_TID.X ;  /* 0x0000000000067919 */ /* 0x000e2e0000002100 */
[----:B------:R-:W1:Y:S01]  /*0020*/  LDC.64 R2, c[0x0][0x380] ;  /* 0x0000e000ff027b82 */ /* 0x000e620000000a00 */
[----:B------:R-:W2:Y:S01]  /*0030*/  LDCU.64 UR6, c[0x0][0x358] ;  /* 0x00006b00ff0677ac */ /* 0x000ea20008000a00 */
[----:B------:R-:W0:Y:S02]  /*0040*/  S2R R7, SR_CTAID.X ;  /* 0x0000000000077919 */ /* 0x000e240000002500 */
[----:B0-----:R-:W-:-:S04]  /*0050*/  IMAD R5, R7, 0x100, R6 ;  /* 0x0000010007057824 */ /* 0x001fc800078e0206 */
[----:B-1----:R-:W-:-:S05]  /*0060*/  IMAD.WIDE R2, R5, 0x4, R2 ;  /* 0x0000000405027825 */ /* 0x002fca00078e0202 */
[----:B--2---:R-:W2:Y:S04]  /*0070*/  LDG.E R0, desc[UR6][R2.64] ;  /* 0x0000000602007981 */ /* 0x004ea8000c1e1900 */
[----:B------:R-:W2:Y:S01]  /*0080*/  LDG.E R5, desc[UR6][R2.64+0x200] ;  /* 0x0002000602057981 */ /* 0x000ea2000c1e1900 */
[----:B------:R-:W0:Y:S01]  /*0090*/  S2UR UR5, SR_CgaCtaId ;  /* 0x00000000000579c3 */ /* 0x000e220000008800 */
[----:B------:R-:W-:Y:S01]  /*00a0*/  UMOV UR4, 0x400 ;  /* 0x0000040000047882 */ /* 0x000fe20000000000 */
[----:B------:R-:W1:Y:S01]  /*00b0*/  LDCU UR8, c[0x0][0x360] ;  /* 0x00006c00ff0877ac */ /* 0x000e620008000800 */
[----:B------:R-:W-:Y:S01]  /*00c0*/  ISETP.NE.AND P0, PT, R6, RZ, PT ;  /* 0x000000ff0600720c */ /* 0x000fe20003f05270 */
[----:B-1----:R-:W-:Y:S02]  /*00d0*/  UISETP.GE.U32.AND UP0, UPT, UR8, 0x2, UPT ;  /* 0x000000020800788c */ /* 0x002fe4000bf06070 */
[----:B0-----:R-:W-:Y:S01]  /*00e0*/  ULEA UR4, UR5, UR4, 0x18 ;  /* 0x0000000405047291 */ /* 0x001fe2000f8ec0ff */
[----:B--2---:R-:W-:-:S05]  /*00f0*/  IMAD.IADD R0, R0, 0x1, R5 ;  /* 0x0000000100007824 */ /* 0x004fca00078e0205 */
[----:B------:R-:W-:Y:S02]  /*0100*/  LEA R5, R6, UR4, 0x2 ;  /* 0x0000000406057c11 */ /* 0x000fe4000f8e10ff */
[----:B------:R-:W-:-:S05]  /*0110*/  I2FP.F32.S32 R0, R0 ;  /* 0x0000000000007245 */ /* 0x000fca0000201400 */
[----:B------:R0:W-:Y:S01]  /*0120*/  STS [R5], R0 ;  /* 0x0000000005007388 */ /* 0x0001e20000000800 */
[----:B------:R-:W-:Y:S06]  /*0130*/  BAR.SYNC.DEFER_BLOCKING 0x0 ;  /* 0x0000000000007b1d */ /* 0x000fec0000010000 */
[----:B------:R-:W-:Y:S05]  /*0140*/  BRA.U !UP0, `(.L_x_0) ;  /* 0x0000000108307547 */ /* 0x000fea000b800000 */
[----:B0-----:R-:W-:-:S07]  /*0150*/  MOV R0, UR8 ;  /* 0x0000000800007c02 */ /* 0x001fce0008000f00 */
.L_x_1:
[----:B------:R-:W-:-:S04]  /*0160*/  SHF.R.U32.HI R8, RZ, 0x1, R0 ;  /* 0x00000001ff087819 */ /* 0x000fc80000011600 */
[----:B------:R-:W-:-:S13]  /*0170*/  ISETP.GE.U32.AND P1, PT, R6, R8, PT ;  /* 0x000000080600720c */ /* 0x000fda0003f26070 */
[----:B------:R-:W-:Y:S01]  /*0180*/  @!P1 IMAD R2, R8, 0x4, R5 ;  /* 0x0000000408029824 */ /* 0x000fe200078e0205 */
[----:B------:R-:W-:Y:S05]  /*0190*/  @!P1 LDS R3, [R5] ;  /* 0x0000000005039984 */ /* 0x000fea0000000800 */
[----:B------:R-:W0:Y:S02]  /*01a0*/  @!P1 LDS R2, [R2] ;  /* 0x0000000002029984 */ /* 0x000e240000000800 */
[----:B0-----:R-:W-:-:S05]  /*01b0*/  @!P1 FADD R4, R2, R3 ;  /* 0x0000000302049221 */ /* 0x001fca0000000000 */
[----:B------:R1:W-:Y:S01]  /*01c0*/  @!P1 STS [R5], R4 ;  /* 0x0000000405009388 */ /* 0x0003e20000000800 */
[----:B------:R-:W-:Y:S01]  /*01d0*/  BAR.SYNC.DEFER_BLOCKING 0x0 ;  /* 0x0000000000007b1d */ /* 0x000fe20000010000 */
[----:B------:R-:W-:Y:S02]  /*01e0*/  ISETP.GT.U32.AND P1, PT, R0, 0x3, PT ;  /* 0x000000030000780c */ /* 0x000fe40003f24070 */
[----:B------:R-:W-:-:S11]  /*01f0*/  MOV R0, R8 ;  /* 0x0000000800007202 */ /* 0x000fd60000000f00 */
[----:B-1----:R-:W-:Y:S05]  /*0200*/  @P1 BRA `(.L_x_1) ;  /* 0xfffffffc00d41947 */ /* 0x002fea000383ffff */
.L_x_0:
[----:B------:R-:W-:Y:S05]  /*0210*/  @P0 EXIT ;  /* 0x000000000000094d */ /* 0x000fea0003800000 */
[----:B------:R-:W1:Y:S01]  /*0220*/  S2UR UR5, SR_CgaCtaId ;  /* 0x00000000000579c3 */ /* 0x000e620000008800 */
[----:B------:R-:W-:-:S07]  /*0230*/  UMOV UR4, 0x400 ;  /* 0x0000040000047882 */ /* 0x000fce0000000000 */
[----:B------:R-:W2:Y:S01]  /*0240*/  LDC.64 R2, c[0x0][0x388] ;  /* 0x0000e200ff027b82 */ /* 0x000ea20000000a00 */
[----:B-1----:R-:W-:Y:S01]  /*0250*/  ULEA UR4, UR5, UR4, 0x18 ;  /* 0x0000000405047291 */ /* 0x002fe2000f8ec0ff */
[----:B--2---:R-:W-:-:S08]  /*0260*/  IMAD.WIDE.U32 R2, R7, 0x4, R2 ;  /* 0x0000000407027825 */ /* 0x004fd000078e0002 */
[----:B0-----:R-:W0:Y:S02]  /*0270*/  LDS R0, [UR4] ;  /* 0x00000004ff007984 */ /* 0x001e240008000800 */
[----:B0-----:R-:W0:Y:S02]  /*0280*/  F2I.TRUNC.NTZ R5, R0 ;  /* 0x0000000000057305 */ /* 0x001e24000020f100 */
[----:B0-----:R-:W-:Y:S01]  /*0290*/  STG.E desc[UR6][R2.64], R5 ;  /* 0x0000000502007986 */ /* 0x001fe2000c101906 */
[----:B------:R-:W-:Y:S05]  /*02a0*/  EXIT ;  /* 0x000000000000794d */ /* 0x000fea0003800000 */
.L_x_2:
[----:B------:R-:W-:-:S00]  /*02b0*/  BRA `(.L_x_2) ;  /* 0xfffffffc00fc7947 */ /* 0x000fc0000383ffff */
[----:B------:R-:W-:-:S00]  /*02c0*/  NOP ;  /* 0x0000000000007918 */ /* 0x000fc00000000000 */
        /* <DEDUP_REMOVED lines=11> */
.L_x_3:


//--------------------- .nv.shared._Z9reduce_v3ILi128EEvPKiPii --------------------------
	.section	.nv.shared._Z9reduce_v3ILi128EEvPKiPii,"aw",@nobits
	.sectionflags	@""
	.align	4
.nv.shared._Z9reduce_v3ILi128EEvPKiPii:
	.zero		1536


//--------------------- .nv.shared.reserved.0     --------------------------
	.section	.nv.shared.reserved.0,"aw",@nobits
	.weak		__nv_reservedSMEM_offset_0_alias
	.size		__nv_reservedSMEM_offset_0_alias, 0, 64
	.other		__nv_reservedSMEM_offset_0_alias,@"STO_CUDA_RESERVED_SHARED STV_DEFAULT"
__nv_reservedSMEM_offset_0_alias:
	.zero		0
	.zero		64


//--------------------- .nv.constant0._Z9reduce_v3ILi128EEvPKiPii --------------------------
	.section	.nv.constant0._Z9reduce_v3ILi128EEvPKiPii,"a",@progbits
	.sectionflags	@""
	.align	4
.nv.constant0._Z9reduce_v3ILi128EEvPKiPii:
	.zero		916


//--------------------- SYMBOLS --------------------------

	.type		.nv.reservedSmem.offset0,@object
	.size		.nv.reservedSmem.offset0,0x4
	.type		.nv.reservedSmem.cap,@object
	.size		.nv.reservedSmem.cap,0x4
